//
// Generated by NVIDIA NVVM Compiler
//
// Compiler Build ID: CL-36424714
// Cuda compilation tools, release 13.0, V13.0.88
// Based on NVVM 20.0.0
//

.version 9.0
.target sm_100
.address_size 64

	// .globl	_Z15multiply_kernelP17NON_INTERLEAVED_TS0_j

.visible .entry _Z15multiply_kernelP17NON_INTERLEAVED_TS0_j(
	.param .u64 .ptr .align 1 _Z15multiply_kernelP17NON_INTERLEAVED_TS0_j_param_0,
	.param .u64 .ptr .align 1 _Z15multiply_kernelP17NON_INTERLEAVED_TS0_j_param_1,
	.param .u32 _Z15multiply_kernelP17NON_INTERLEAVED_TS0_j_param_2
)
{
	.reg .pred 	%p<2>;
	.reg .b32 	%r<18>;
	.reg .b64 	%rd<8>;

	ld.param.u64 	%rd1, [_Z15multiply_kernelP17NON_INTERLEAVED_TS0_j_param_0];
	ld.param.u64 	%rd2, [_Z15multiply_kernelP17NON_INTERLEAVED_TS0_j_param_1];
	ld.param.u32 	%r2, [_Z15multiply_kernelP17NON_INTERLEAVED_TS0_j_param_2];
	mov.u32 	%r3, %ctaid.x;
	mov.u32 	%r4, %ntid.x;
	mov.u32 	%r5, %tid.x;
	mad.lo.s32 	%r1, %r3, %r4, %r5;
	setp.ge.u32 	%p1, %r1, %r2;
	@%p1 bra 	$L__BB0_2;
	cvta.to.global.u64 	%rd3, %rd2;
	cvta.to.global.u64 	%rd4, %rd1;
	mul.wide.u32 	%rd5, %r1, 4;
	add.s64 	%rd6, %rd3, %rd5;
	ld.global.u32 	%r6, [%rd6];
	add.s64 	%rd7, %rd4, %rd5;
	ld.global.u32 	%r7, [%rd7];
	mul.lo.s32 	%r8, %r7, %r6;
	st.global.u32 	[%rd7], %r8;
	ld.global.u32 	%r9, [%rd6+32768];
	ld.global.u32 	%r10, [%rd7+32768];
	mul.lo.s32 	%r11, %r10, %r9;
	st.global.u32 	[%rd7+32768], %r11;
	ld.global.u32 	%r12, [%rd6+65536];
	ld.global.u32 	%r13, [%rd7+65536];
	mul.lo.s32 	%r14, %r13, %r12;
	st.global.u32 	[%rd7+65536], %r14;
	ld.global.u32 	%r15, [%rd6+98304];
	ld.global.u32 	%r16, [%rd7+98304];
	mul.lo.s32 	%r17, %r16, %r15;
	st.global.u32 	[%rd7+98304], %r17;
$L__BB0_2:
	ret;

}


// ===== COMPILED SASS (sm_100) =====

	.target	sm_100

	.elftype	@"ET_EXEC"


//--------------------- .note.nv.tkinfo           --------------------------
	.section	.note.nv.tkinfo,"",@"SHT_NOTE"
	.sectionflags	@"SHF_NOTE_NV_TKINFO"
	.tkinfo
        /*0018*/ 	.word	0x00000002
        /*0030*/ 	.string	""
        /*0030*/ 	.string	"ptxas"
        /*0030*/ 	.string	"Cuda compilation tools, release 13.0, V13.0.88"
        /*0030*/ 	.string	"Build cuda_13.0.r13.0/compiler.36424714_0"
        /*0030*/ 	.string	"-arch sm_100 -m 64 "



//--------------------- .note.nv.cuinfo           --------------------------
	.section	.note.nv.cuinfo,"",@"SHT_NOTE"
	.sectionflags	@"SHF_NOTE_NV_CUINFO"
        /*0018*/ 	.short	0x0002
        /*001a*/ 	.short	0x0064
        /*001c*/ 	.short	0x0082
	.zero		2


//--------------------- .nv.info                  --------------------------
	.section	.nv.info,"",@"SHT_CUDA_INFO"
	.align	4


	//----- nvinfo : EIATTR_REGCOUNT
	.align		4
        /*0000*/ 	.byte	0x04, 0x2f
        /*0002*/ 	.short	(.L_1 - .L_0)
	.align		4
.L_0:
        /*0004*/ 	.word	index@(_Z15multiply_kernelP17NON_INTERLEAVED_TS0_j)
        /*0008*/ 	.word	0x00000010


	//----- nvinfo : EIATTR_FRAME_SIZE
	.align		4
.L_1:
        /*000c*/ 	.byte	0x04, 0x11
        /*000e*/ 	.short	(.L_3 - .L_2)
	.align		4
.L_2:
        /*0010*/ 	.word	index@(_Z15multiply_kernelP17NON_INTERLEAVED_TS0_j)
        /*0014*/ 	.word	0x00000000


	//----- nvinfo : EIATTR_MIN_STACK_SIZE
	.align		4
.L_3:
        /*0018*/ 	.byte	0x04, 0x12
        /*001a*/ 	.short	(.L_5 - .L_4)
	.align		4
.L_4:
        /*001c*/ 	.word	index@(_Z15multiply_kernelP17NON_INTERLEAVED_TS0_j)
        /*0020*/ 	.word	0x00000000
.L_5:


//--------------------- .nv.compat                --------------------------
	.section	.nv.compat,"",@"SHT_CUDA_COMPAT_INFO"
	.align	4
        /*0000*/ 	.byte	0x02, 0x09, 0x00, 0x00, 0x02, 0x02, 0x01, 0x00, 0x02, 0x05, 0x05, 0x00, 0x03, 0x07, 0x01, 0x01
        /*0010*/ 	.byte	0x02, 0x03, 0x00, 0x00, 0x02, 0x06, 0x01, 0x00, 0x04, 0x0b, 0x08, 0x00, 0x09, 0x00, 0x00, 0x00
        /*0020*/ 	.byte	0x00, 0x00, 0x00, 0x00


//--------------------- .nv.info._Z15multiply_kernelP17NON_INTERLEAVED_TS0_j --------------------------
	.section	.nv.info._Z15multiply_kernelP17NON_INTERLEAVED_TS0_j,"",@"SHT_CUDA_INFO"
	.sectionflags	@""
	.align	4


	//----- nvinfo : EIATTR_CUDA_API_VERSION
	.align		4
        /*0000*/ 	.byte	0x04, 0x37
        /*0002*/ 	.short	(.L_7 - .L_6)
.L_6:
        /*0004*/ 	.word	0x00000082


	//----- nvinfo : EIATTR_KPARAM_INFO
	.align		4
.L_7:
        /*0008*/ 	.byte	0x04, 0x17
        /*000a*/ 	.short	(.L_9 - .L_8)
.L_8:
        /*000c*/ 	.word	0x00000000
        /*0010*/ 	.short	0x0002
        /*0012*/ 	.short	0x0010
        /*0014*/ 	.byte	0x00, 0xf0, 0x11, 0x00


	//----- nvinfo : EIATTR_KPARAM_INFO
	.align		4
.L_9:
        /*0018*/ 	.byte	0x04, 0x17
        /*001a*/ 	.short	(.L_11 - .L_10)
.L_10:
        /*001c*/ 	.word	0x00000000
        /*0020*/ 	.short	0x0001
        /*0022*/ 	.short	0x0008
        /*0024*/ 	.byte	0x00, 0xf5, 0x21, 0x00


	//----- nvinfo : EIATTR_KPARAM_INFO
	.align		4
.L_11:
        /*0028*/ 	.byte	0x04, 0x17
        /*002a*/ 	.short	(.L_13 - .L_12)
.L_12:
        /*002c*/ 	.word	0x00000000
        /*0030*/ 	.short	0x0000
        /*0032*/ 	.short	0x0000
        /*0034*/ 	.byte	0x00, 0xf5, 0x21, 0x00


	//----- nvinfo : EIATTR_SPARSE_MMA_MASK
	.align		4
.L_13:
        /*0038*/ 	.byte	0x03, 0x50
        /*003a*/ 	.short	0x0000


	//----- nvinfo : EIATTR_MAXREG_COUNT
	.align		4
        /*003c*/ 	.byte	0x03, 0x1b
        /*003e*/ 	.short	0x00ff


	//----- nvinfo : EIATTR_MERCURY_ISA_VERSION
	.align		4
        /*0040*/ 	.byte	0x03, 0x5f
        /*0042*/ 	.short	0x0101


	//----- nvinfo : EIATTR_VRC_CTA_INIT_COUNT
	.align		4
        /*0044*/ 	.byte	0x02, 0x4a
	.zero		1
	.zero		1


	//----- nvinfo : EIATTR_EXIT_INSTR_OFFSETS
	.align		4
        /*0048*/ 	.byte	0x04, 0x1c
        /*004a*/ 	.short	(.L_15 - .L_14)


	//   ....[0]....
.L_14:
        /*004c*/ 	.word	0x00000070


	//   ....[1]....
        /*0050*/ 	.word	0x000001d0


	//----- nvinfo : EIATTR_CBANK_PARAM_SIZE
	.align		4
.L_15:
        /*0054*/ 	.byte	0x03, 0x19
        /*0056*/ 	.short	0x0014


	//----- nvinfo : EIATTR_PARAM_CBANK
	.align		4
        /*0058*/ 	.byte	0x04, 0x0a
        /*005a*/ 	.short	(.L_17 - .L_16)
	.align		4
.L_16:
        /*005c*/ 	.word	index@(.nv.constant0._Z15multiply_kernelP17NON_INTERLEAVED_TS0_j)
        /*0060*/ 	.short	0x0380
        /*0062*/ 	.short	0x0014


	//----- nvinfo : EIATTR_SW_WAR
	.align		4
.L_17:
        /*0064*/ 	.byte	0x04, 0x36
        /*0066*/ 	.short	(.L_19 - .L_18)
.L_18:
        /*0068*/ 	.word	0x00000008
.L_19:


//--------------------- .nv.callgraph             --------------------------
	.section	.nv.callgraph,"",@"SHT_CUDA_CALLGRAPH"
	.align	4
	.sectionentsize	8
	.align		4
        /*0000*/ 	.word	0x00000000
	.align		4
        /*0004*/ 	.word	0xffffffff
	.align		4
        /*0008*/ 	.word	0x00000000
	.align		4
        /*000c*/ 	.word	0xfffffffe
	.align		4
        /*0010*/ 	.word	0x00000000
	.align		4
        /*0014*/ 	.word	0xfffffffd
	.align		4
        /*0018*/ 	.word	0x00000000
	.align		4
        /*001c*/ 	.word	0xfffffffc


//--------------------- .text._Z15multiply_kernelP17NON_INTERLEAVED_TS0_j --------------------------
	.section	.text._Z15multiply_kernelP17NON_INTERLEAVED_TS0_j,"ax",@progbits
	.align	128
        .global         _Z15multiply_kernelP17NON_INTERLEAVED_TS0_j
        .type           _Z15multiply_kernelP17NON_INTERLEAVED_TS0_j,@function
        .size           _Z15multiply_kernelP17NON_INTERLEAVED_TS0_j,(.L_x_1 - _Z15multiply_kernelP17NON_INTERLEAVED_TS0_j)
        .other          _Z15multiply_kernelP17NON_INTERLEAVED_TS0_j,@"STO_CUDA_ENTRY STV_DEFAULT"
_Z15multiply_kernelP17NON_INTERLEAVED_TS0_j:
.text._Z15multiply_kernelP17NON_INTERLEAVED_TS0_j:
[----:B------:R-:W-:Y:S01]  /*0000*/  LDC R1, c[0x0][0x37c] ;  /* 0x0000df00ff017b82 */ /* 0x000fe20000000800 */
[----:B------:R-:W0:Y:S07]  /*0010*/  S2R R0, SR_TID.X ;  /* 0x0000000000007919 */ /* 0x000e2e0000002100 */
[----:B------:R-:W0:Y:S01]  /*0020*/  S2UR UR4, SR_CTAID.X ;  /* 0x00000000000479c3 */ /* 0x000e220000002500 */
[----:B------:R-:W1:Y:S07]  /*0030*/  LDCU UR5, c[0x0][0x390] ;  /* 0x00007200ff0577ac */ /* 0x000e6e0008000800 */
[----:B------:R-:W0:Y:S02]  /*0040*/  LDC R7, c[0x0][0x360] ;  /* 0x0000d800ff077b82 */ /* 0x000e240000000800 */
[----:B0-----:R-:W-:-:S05]  /*0050*/  IMAD R7, R7, UR4, R0 ;  /* 0x0000000407077c24 */ /* 0x001fca000f8e0200 */
[----:B-1----:R-:W-:-:S13]  /*0060*/  ISETP.GE.U32.AND P0, PT, R7, UR5, PT ;  /* 0x0000000507007c0c */ /* 0x002fda000bf06070 */
[----:B------:R-:W-:Y:S05]  /*0070*/  @P0 EXIT ;  /* 0x000000000000094d */ /* 0x000fea0003800000 */
[----:B------:R-:W0:Y:S01]  /*0080*/  LDC.64 R2, c[0x0][0x388] ;  /* 0x0000e200ff027b82 */ /* 0x000e220000000a00 */
[----:B------:R-:W1:Y:S07]  /*0090*/  LDCU.64 UR4, c[0x0][0x358] ;  /* 0x00006b00ff0477ac */ /* 0x000e6e0008000a00 */
[----:B------:R-:W2:Y:S01]  /*00a0*/  LDC.64 R4, c[0x0][0x380] ;  /* 0x0000e000ff047b82 */ /* 0x000ea20000000a00 */
[----:B0-----:R-:W-:-:S05]  /*00b0*/  IMAD.WIDE.U32 R2, R7, 0x4, R2 ;  /* 0x0000000407027825 */ /* 0x001fca00078e0002 */
[----:B-1----:R-:W3:Y:S01]  /*00c0*/  LDG.E R0, desc[UR4][R2.64] ;  /* 0x0000000402007981 */ /* 0x002ee2000c1e1900 */
[----:B--2---:R-:W-:-:S05]  /*00d0*/  IMAD.WIDE.U32 R4, R7, 0x4, R4 ;  /* 0x0000000407047825 */ /* 0x004fca00078e0004 */
[----:B------:R-:W3:Y:S04]  /*00e0*/  LDG.E R7, desc[UR4][R4.64] ;  /* 0x0000000404077981 */ /* 0x000ee8000c1e1900 */
[----:B------:R-:W2:Y:S04]  /*00f0*/  LDG.E R9, desc[UR4][R4.64+0x8000] ;  /* 0x0080000404097981 */ /* 0x000ea8000c1e1900 */
[----:B------:R-:W4:Y:S04]  /*0100*/  LDG.E R11, desc[UR4][R4.64+0x10000] ;  /* 0x01000004040b7981 */ /* 0x000f28000c1e1900 */
[----:B------:R-:W5:Y:S01]  /*0110*/  LDG.E R13, desc[UR4][R4.64+0x18000] ;  /* 0x01800004040d7981 */ /* 0x000f62000c1e1900 */
[----:B---3--:R-:W-:-:S05]  /*0120*/  IMAD R7, R0, R7, RZ ;  /* 0x0000000700077224 */ /* 0x008fca00078e02ff */
[----:B------:R-:W-:Y:S04]  /*0130*/  STG.E desc[UR4][R4.64], R7 ;  /* 0x0000000704007986 */ /* 0x000fe8000c101904 */
[----:B------:R-:W2:Y:S02]  /*0140*/  LDG.E R0, desc[UR4][R2.64+0x8000] ;  /* 0x0080000402007981 */ /* 0x000ea4000c1e1900 */
[----:B--2---:R-:W-:-:S05]  /*0150*/  IMAD R9, R0, R9, RZ ;  /* 0x0000000900097224 */ /* 0x004fca00078e02ff */
[----:B------:R-:W-:Y:S04]  /*0160*/  STG.E desc[UR4][R4.64+0x8000], R9 ;  /* 0x0080000904007986 */ /* 0x000fe8000c101904 */
[----:B------:R-:W4:Y:S02]  /*0170*/  LDG.E R0, desc[UR4][R2.64+0x10000] ;  /* 0x0100000402007981 */ /* 0x000f24000c1e1900 */
[----:B----4-:R-:W-:-:S05]  /*0180*/  IMAD R11, R0, R11, RZ ;  /* 0x0000000b000b7224 */ /* 0x010fca00078e02ff */
[----:B------:R-:W-:Y:S04]  /*0190*/  STG.E desc[UR4][R4.64+0x10000], R11 ;  /* 0x0100000b04007986 */ /* 0x000fe8000c101904 */
[----:B------:R-:W5:Y:S02]  /*01a0*/  LDG.E R0, desc[UR4][R2.64+0x18000] ;  /* 0x0180000402007981 */ /* 0x000f64000c1e1900 */
[----:B-----5:R-:W-:-:S05]  /*01b0*/  IMAD R13, R0, R13, RZ ;  /* 0x0000000d000d7224 */ /* 0x020fca00078e02ff */
[----:B------:R-:W-:Y:S01]  /*01c0*/  STG.E desc[UR4][R4.64+0x18000], R13 ;  /* 0x0180000d04007986 */ /* 0x000fe2000c101904 */
[----:B------:R-:W-:Y:S05]  /*01d0*/  EXIT ;  /* 0x000000000000794d */ /* 0x000fea0003800000 */
.L_x_0:
[----:B------:R-:W-:-:S00]  /*01e0*/  BRA `(.L_x_0) ;  /* 0xfffffffc00fc7947 */ /* 0x000fc0000383ffff */
[----:B------:R-:W-:-:S00]  /*01f0*/  NOP ;  /* 0x0000000000007918 */ /* 0x000fc00000000000 */
        /* <DEDUP_REMOVED lines=8> */
.L_x_1:


//--------------------- .nv.shared.reserved.0     --------------------------
	.section	.nv.shared.reserved.0,"aw",@nobits
	.weak		__nv_reservedSMEM_offset_0_alias
	.size		__nv_reservedSMEM_offset_0_alias, 0, 64
	.other		__nv_reservedSMEM_offset_0_alias,@"STO_CUDA_RESERVED_SHARED STV_DEFAULT"
__nv_reservedSMEM_offset_0_alias:
	.zero		0
	.zero		64


//--------------------- .nv.constant0._Z15multiply_kernelP17NON_INTERLEAVED_TS0_j --------------------------
	.section	.nv.constant0._Z15multiply_kernelP17NON_INTERLEAVED_TS0_j,"a",@progbits
	.sectionflags	@""
	.align	4
.nv.constant0._Z15multiply_kernelP17NON_INTERLEAVED_TS0_j:
	.zero		916


//--------------------- SYMBOLS --------------------------

	.type		.nv.reservedSmem.offset0,@object
	.size		.nv.reservedSmem.offset0,0x4
